	.headerflags	@"EF_CUDA_TEXMODE_UNIFIED EF_CUDA_64BIT_ADDRESS EF_CUDA_ACCELERATORS EF_CUDA_SM90 EF_CUDA_VIRTUAL_SM(EF_CUDA_SM90)"
	.elftype	@"ET_EXEC"


//--------------------- .nv.info                  --------------------------
	.section	.nv.info,"",@"SHT_CUDA_INFO"
	.align	4


	//----- nvinfo : EIATTR_REGCOUNT
	.align		4
        /*0000*/ 	.byte	0x04, 0x2f
        /*0002*/ 	.short	(.L_3 - .L_2)
	.align		4
.L_2:
        /*0004*/ 	.word	index@(triton_poi_fused__native_batch_norm_legit_no_training_6)
        /*0008*/ 	.word	0x00000012


	//----- nvinfo : EIATTR_MIN_STACK_SIZE
	.align		4
.L_3:
        /*000c*/ 	.byte	0x04, 0x12
        /*000e*/ 	.short	(.L_5 - .L_4)
	.align		4
.L_4:
        /*0010*/ 	.word	index@(triton_poi_fused__native_batch_norm_legit_no_training_6)
        /*0014*/ 	.word	0x00000000


	//----- nvinfo : EIATTR_FRAME_SIZE
	.align		4
.L_5:
        /*0018*/ 	.byte	0x04, 0x11
        /*001a*/ 	.short	(.L_7 - .L_6)
	.align		4
.L_6:
        /*001c*/ 	.word	index@(triton_poi_fused__native_batch_norm_legit_no_training_6)
        /*0020*/ 	.word	0x00000000


	//----- nvinfo : EIATTR_MIN_STACK_SIZE
	.align		4
.L_7:
        /*0024*/ 	.byte	0x04, 0x12
        /*0026*/ 	.short	(.L_9 - .L_8)
	.align		4
.L_8:
        /*0028*/ 	.word	index@(triton_poi_fused__native_batch_norm_legit_no_training_6)
        /*002c*/ 	.word	0x00000000
.L_9:


//--------------------- .nv.info.triton_poi_fused__native_batch_norm_legit_no_training_6 --------------------------
	.section	.nv.info.triton_poi_fused__native_batch_norm_legit_no_training_6,"",@"SHT_CUDA_INFO"
	.sectionflags	@""
	.align	4


	//----- nvinfo : EIATTR_CUDA_API_VERSION
	.align		4
        /*0000*/ 	.byte	0x04, 0x37
        /*0002*/ 	.short	(.L_11 - .L_10)
.L_10:
        /*0004*/ 	.word	0x0000007c


	//----- nvinfo : EIATTR_KPARAM_INFO
	.align		4
.L_11:
        /*0008*/ 	.byte	0x04, 0x17
        /*000a*/ 	.short	(.L_13 - .L_12)
.L_12:
        /*000c*/ 	.word	0x00000000
        /*0010*/ 	.short	0x0006
        /*0012*/ 	.short	0x0030
        /*0014*/ 	.byte	0x00, 0xf0, 0x11, 0x00


	//----- nvinfo : EIATTR_KPARAM_INFO
	.align		4
.L_13:
        /*0018*/ 	.byte	0x04, 0x17
        /*001a*/ 	.short	(.L_15 - .L_14)
.L_14:
        /*001c*/ 	.word	0x00000000
        /*0020*/ 	.short	0x0005
        /*0022*/ 	.short	0x0028
        /*0024*/ 	.byte	0x00, 0xf4, 0x21, 0x00


	//----- nvinfo : EIATTR_KPARAM_INFO
	.align		4
.L_15:
        /*0028*/ 	.byte	0x04, 0x17
        /*002a*/ 	.short	(.L_17 - .L_16)
.L_16:
        /*002c*/ 	.word	0x00000000
        /*0030*/ 	.short	0x0004
        /*0032*/ 	.short	0x0020
        /*0034*/ 	.byte	0x00, 0xf4, 0x21, 0x00


	//----- nvinfo : EIATTR_KPARAM_INFO
	.align		4
.L_17:
        /*0038*/ 	.byte	0x04, 0x17
        /*003a*/ 	.short	(.L_19 - .L_18)
.L_18:
        /*003c*/ 	.word	0x00000000
        /*0040*/ 	.short	0x0003
        /*0042*/ 	.short	0x0018
        /*0044*/ 	.byte	0x00, 0xf4, 0x21, 0x00


	//----- nvinfo : EIATTR_KPARAM_INFO
	.align		4
.L_19:
        /*0048*/ 	.byte	0x04, 0x17
        /*004a*/ 	.short	(.L_21 - .L_20)
.L_20:
        /*004c*/ 	.word	0x00000000
        /*0050*/ 	.short	0x0002
        /*0052*/ 	.short	0x0010
        /*0054*/ 	.byte	0x00, 0xf4, 0x21, 0x00


	//----- nvinfo : EIATTR_KPARAM_INFO
	.align		4
.L_21:
        /*0058*/ 	.byte	0x04, 0x17
        /*005a*/ 	.short	(.L_23 - .L_22)
.L_22:
        /*005c*/ 	.word	0x00000000
        /*0060*/ 	.short	0x0001
        /*0062*/ 	.short	0x0008
        /*0064*/ 	.byte	0x00, 0xf4, 0x21, 0x00


	//----- nvinfo : EIATTR_KPARAM_INFO
	.align		4
.L_23:
        /*0068*/ 	.byte	0x04, 0x17
        /*006a*/ 	.short	(.L_25 - .L_24)
.L_24:
        /*006c*/ 	.word	0x00000000
        /*0070*/ 	.short	0x0000
        /*0072*/ 	.short	0x0000
        /*0074*/ 	.byte	0x00, 0xf4, 0x21, 0x00


	//----- nvinfo : EIATTR_SPARSE_MMA_MASK
	.align		4
.L_25:
        /*0078*/ 	.byte	0x03, 0x50
        /*007a*/ 	.short	0x0000


	//----- nvinfo : EIATTR_MAXREG_COUNT
	.align		4
        /*007c*/ 	.byte	0x03, 0x1b
        /*007e*/ 	.short	0x00ff


	//----- nvinfo : EIATTR_EXIT_INSTR_OFFSETS
	.align		4
        /*0080*/ 	.byte	0x04, 0x1c
        /*0082*/ 	.short	(.L_27 - .L_26)


	//   ....[0]....
.L_26:
        /*0084*/ 	.word	0x00000370


	//----- nvinfo : EIATTR_REQNTID
	.align		4
.L_27:
        /*0088*/ 	.byte	0x04, 0x10
        /*008a*/ 	.short	(.L_29 - .L_28)
.L_28:
        /*008c*/ 	.word	0x00000080
        /*0090*/ 	.word	0x00000001
        /*0094*/ 	.word	0x00000001


	//----- nvinfo : EIATTR_CBANK_PARAM_SIZE
	.align		4
.L_29:
        /*0098*/ 	.byte	0x03, 0x19
        /*009a*/ 	.short	0x0034


	//----- nvinfo : EIATTR_PARAM_CBANK
	.align		4
        /*009c*/ 	.byte	0x04, 0x0a
        /*009e*/ 	.short	(.L_31 - .L_30)
	.align		4
.L_30:
        /*00a0*/ 	.word	index@(.nv.constant0.triton_poi_fused__native_batch_norm_legit_no_training_6)
        /*00a4*/ 	.short	0x0210
        /*00a6*/ 	.short	0x0034


	//----- nvinfo : EIATTR_SW_WAR
	.align		4
.L_31:
        /*00a8*/ 	.byte	0x04, 0x36
        /*00aa*/ 	.short	(.L_33 - .L_32)
.L_32:
        /*00ac*/ 	.word	0x00000008
.L_33:


//--------------------- .nv.callgraph             --------------------------
	.section	.nv.callgraph,"",@"SHT_CUDA_CALLGRAPH"
	.align	4
	.sectionentsize	8
	.align		4
        /*0000*/ 	.word	0x00000000
	.align		4
        /*0004*/ 	.word	0xffffffff
	.align		4
        /*0008*/ 	.word	0x00000000
	.align		4
        /*000c*/ 	.word	0xfffffffe
	.align		4
        /*0010*/ 	.word	0x00000000
	.align		4
        /*0014*/ 	.word	0xfffffffd
	.align		4
        /*0018*/ 	.word	0x00000000
	.align		4
        /*001c*/ 	.word	0xfffffffc


//--------------------- .nv.constant4             --------------------------
	.section	.nv.constant4,"a",@progbits
	.align	8
	.align		8
.nv.constant4:
        /*0000*/ 	.dword	_$_str
	.align		8
        /*0008*/ 	.dword	_$_str_$_2


//--------------------- .text.triton_poi_fused__native_batch_norm_legit_no_training_6 --------------------------
	.section	.text.triton_poi_fused__native_batch_norm_legit_no_training_6,"ax",@progbits
	.align	128
        .global         triton_poi_fused__native_batch_norm_legit_no_training_6
        .type           triton_poi_fused__native_batch_norm_legit_no_training_6,@function
        .size           triton_poi_fused__native_batch_norm_legit_no_training_6,(.L_x_1 - triton_poi_fused__native_batch_norm_legit_no_training_6)
        .other          triton_poi_fused__native_batch_norm_legit_no_training_6,@"STO_CUDA_ENTRY STV_DEFAULT"
triton_poi_fused__native_batch_norm_legit_no_training_6:
.text.triton_poi_fused__native_batch_norm_legit_no_training_6:
[----:B------:R-:W-:Y:S01]  /*0000*/  LDC R1, c[0x0][0x28] ;  /* 0x00000a00ff017b82 */ /* 0x000fe20000000800 */
[----:B------:R-:W1:Y:S07]  /*0010*/  S2R R0, SR_TID.X ;  /* 0x0000000000007919 */ /* 0x000e6e0000002100 */
[----:B------:R-:W2:Y:S01]  /*0020*/  LDC.64 R8, c[0x0][0x220] ;  /* 0x00008800ff087b82 */ /* 0x000ea20000000a00 */
[----:B------:R-:W-:Y:S01]  /*0030*/  ULDC.64 UR4, c[0x0][0x208] ;  /* 0x0000820000047ab9 */ /* 0x000fe20000000a00 */
[----:B------:R-:W3:Y:S06]  /*0040*/  S2R R5, SR_CTAID.X ;  /* 0x0000000000057919 */ /* 0x000eec0000002500 */
[----:B------:R-:W4:Y:S08]  /*0050*/  LDC.64 R12, c[0x0][0x230] ;  /* 0x00008c00ff0c7b82 */ /* 0x000f300000000a00 */
[----:B------:R-:W5:Y:S01]  /*0060*/  LDC.64 R10, c[0x0][0x228] ;  /* 0x00008a00ff0a7b82 */ /* 0x000f620000000a00 */
[----:B-1----:R-:W-:-:S02]  /*0070*/  SHF.L.U32 R0, R0, 0x1, RZ ;  /* 0x0000000100007819 */ /* 0x002fc400000006ff */
[----:B---3--:R-:W-:Y:S02]  /*0080*/  SHF.R.S32.HI R3, RZ, 0x17, R5 ;  /* 0x00000017ff037819 */ /* 0x008fe40000011405 */
[----:B------:R-:W-:Y:S02]  /*0090*/  LOP3.LUT R0, R0, 0xfe, RZ, 0xc0, !PT ;  /* 0x000000fe00007812 */ /* 0x000fe400078ec0ff */
[----:B------:R-:W-:Y:S02]  /*00a0*/  SGXT R3, R3, 0x1 ;  /* 0x000000010303781a */ /* 0x000fe40000000200 */
[----:B------:R-:W-:Y:S02]  /*00b0*/  LEA R0, R5, R0, 0x8 ;  /* 0x0000000005007211 */ /* 0x000fe400078e40ff */
[----:B------:R-:W1:Y:S02]  /*00c0*/  LDC.64 R4, c[0x0][0x218] ;  /* 0x00008600ff047b82 */ /* 0x000e640000000a00 */
[----:B------:R-:W-:-:S04]  /*00d0*/  LEA.HI R3, R3, R0, RZ, 0x8 ;  /* 0x0000000003037211 */ /* 0x000fc800078f40ff */
[----:B------:R-:W-:-:S04]  /*00e0*/  SHF.R.S32.HI R3, RZ, 0x8, R3 ;  /* 0x00000008ff037819 */ /* 0x000fc80000011403 */
[----:B------:R-:W-:-:S04]  /*00f0*/  LEA.HI R2, R3, R3, RZ, 0x4 ;  /* 0x0000000303027211 */ /* 0x000fc800078f20ff */
[----:B------:R-:W-:-:S04]  /*0100*/  LOP3.LUT R2, R2, 0xfffffff0, RZ, 0xc0, !PT ;  /* 0xfffffff002027812 */ /* 0x000fc800078ec0ff */
[----:B------:R-:W-:Y:S02]  /*0110*/  IADD3 R7, R3, -R2, RZ ;  /* 0x8000000203077210 */ /* 0x000fe40007ffe0ff */
[----:B------:R-:W3:Y:S03]  /*0120*/  LDC.64 R2, c[0x0][0x210] ;  /* 0x00008400ff027b82 */ /* 0x000ee60000000a00 */
[----:B--2---:R-:W-:-:S06]  /*0130*/  IMAD.WIDE R8, R7, 0x4, R8 ;  /* 0x0000000407087825 */ /* 0x004fcc00078e0208 */
[----:B------:R-:W2:Y:S01]  /*0140*/  LDG.E.EL R8, desc[UR4][R8.64] ;  /* 0x0000000408087981 */ /* 0x000ea2000c2e1900 */
[----:B-1----:R-:W-:-:S05]  /*0150*/  IMAD.WIDE R4, R7, 0x4, R4 ;  /* 0x0000000407047825 */ /* 0x002fca00078e0204 */
[----:B------:R1:W2:Y:S01]  /*0160*/  LDG.E.EL R6, desc[UR4][R4.64] ;  /* 0x0000000404067981 */ /* 0x0002a2000c2e1900 */
[----:B----4-:R-:W-:-:S04]  /*0170*/  IMAD.WIDE R12, R7, 0x4, R12 ;  /* 0x00000004070c7825 */ /* 0x010fc800078e020c */
[----:B-----5:R-:W-:Y:S02]  /*0180*/  IMAD.WIDE R10, R7, 0x4, R10 ;  /* 0x00000004070a7825 */ /* 0x020fe400078e020a */
[----:B------:R-:W4:Y:S02]  /*0190*/  LDG.E.EL R12, desc[UR4][R12.64] ;  /* 0x000000040c0c7981 */ /* 0x000f24000c2e1900 */
[----:B---3--:R-:W-:Y:S01]  /*01a0*/  IMAD.WIDE R2, R0, 0x4, R2 ;  /* 0x0000000400027825 */ /* 0x008fe200078e0202 */
[----:B-1----:R-:W1:Y:S01]  /*01b0*/  LDC.64 R4, c[0x0][0x238] ;  /* 0x00008e00ff047b82 */ /* 0x002e620000000a00 */
[----:B------:R3:W4:Y:S04]  /*01c0*/  LDG.E.EL R7, desc[UR4][R10.64] ;  /* 0x000000040a077981 */ /* 0x000728000c2e1900 */
[----:B------:R-:W5:Y:S01]  /*01d0*/  LDG.E.64 R2, desc[UR4][R2.64] ;  /* 0x0000000402027981 */ /* 0x000f62000c1e1b00 */
[----:B---3--:R-:W-:Y:S01]  /*01e0*/  HFMA2.MMA R10, -RZ, RZ, 1.625, 0 ;  /* 0x3e800000ff0a7435 */ /* 0x008fe200000001ff */
[----:B------:R-:W-:-:S04]  /*01f0*/  SHF.R.S32.HI R15, RZ, 0x1f, R0 ;  /* 0x0000001fff0f7819 */ /* 0x000fc80000011400 */
[----:B------:R-:W-:Y:S01]  /*0200*/  LEA.HI R15, R15, R0, RZ, 0xc ;  /* 0x000000000f0f7211 */ /* 0x000fe200078f60ff */
[----:B--2---:R-:W-:-:S04]  /*0210*/  FADD R8, R8, 9.9999997473787516356e-06 ;  /* 0x3727c5ac08087421 */ /* 0x004fc80000000000 */
[----:B------:R-:W2:Y:S02]  /*0220*/  MUFU.SQRT R9, R8 ;  /* 0x0000000800097308 */ /* 0x000ea40000002000 */
[C---:B--2---:R-:W-:Y:S02]  /*0230*/  FSETP.GT.AND P0, PT, R9.reuse, 8.50705917302346158658e+37, PT ;  /* 0x7e8000000900780b */ /* 0x044fe40003f04000 */
[----:B------:R-:W-:-:S11]  /*0240*/  FSETP.GEU.AND P1, PT, R9, 1.175494350822287508e-38, PT ;  /* 0x008000000900780b */ /* 0x000fd60003f2e000 */
[----:B------:R-:W-:-:S04]  /*0250*/  @P0 FMUL R9, R9, 0.25 ;  /* 0x3e80000009090820 */ /* 0x000fc80000400000 */
[----:B------:R-:W-:-:S06]  /*0260*/  @!P1 FMUL R9, R9, 16777216 ;  /* 0x4b80000009099820 */ /* 0x000fcc0000400000 */
[----:B------:R-:W2:Y:S01]  /*0270*/  MUFU.RCP R9, R9 ;  /* 0x0000000900097308 */ /* 0x000ea20000001000 */
[----:B------:R-:W-:Y:S02]  /*0280*/  FSEL R10, R10, 1, P0 ;  /* 0x3f8000000a0a7808 */ /* 0x000fe40000000000 */
[----:B------:R-:W-:-:S03]  /*0290*/  SHF.L.U32 R8, R15, 0x1, RZ ;  /* 0x000000010f087819 */ /* 0x000fc600000006ff */
[----:B------:R-:W-:Y:S01]  /*02a0*/  @!P1 FMUL R10, R10, 16777216 ;  /* 0x4b8000000a0a9820 */ /* 0x000fe20000400000 */
[----:B------:R-:W-:Y:S01]  /*02b0*/  LOP3.LUT R15, R15, 0xfffff000, RZ, 0xc0, !PT ;  /* 0xfffff0000f0f7812 */ /* 0x000fe200078ec0ff */
[--C-:B-----5:R-:W-:Y:S01]  /*02c0*/  FADD R2, R2, -R6.reuse ;  /* 0x8000000602027221 */ /* 0x120fe20000000000 */
[----:B------:R-:W-:Y:S01]  /*02d0*/  LOP3.LUT R8, R8, 0xffffe000, RZ, 0xc0, !PT ;  /* 0xffffe00008087812 */ /* 0x000fe200078ec0ff */
[----:B------:R-:W-:Y:S01]  /*02e0*/  FADD R3, R3, -R6 ;  /* 0x8000000603037221 */ /* 0x000fe20000000000 */
[----:B--2---:R-:W-:Y:S02]  /*02f0*/  FMUL R10, R9, R10 ;  /* 0x0000000a090a7220 */ /* 0x004fe40000400000 */
[----:B------:R-:W-:Y:S02]  /*0300*/  IADD3 R15, R8, R0, -R15 ;  /* 0x00000000080f7210 */ /* 0x000fe40007ffe80f */
[-C--:B------:R-:W-:Y:S01]  /*0310*/  FMUL R2, R2, R10.reuse ;  /* 0x0000000a02027220 */ /* 0x080fe20000400000 */
[----:B------:R-:W-:-:S02]  /*0320*/  FMUL R3, R3, R10 ;  /* 0x0000000a03037220 */ /* 0x000fc40000400000 */
[----:B-1----:R-:W-:-:S04]  /*0330*/  IMAD.WIDE R4, R15, 0x4, R4 ;  /* 0x000000040f047825 */ /* 0x002fc800078e0204 */
[C-C-:B----4-:R-:W-:Y:S01]  /*0340*/  FFMA R2, R7.reuse, R2, R12.reuse ;  /* 0x0000000207027223 */ /* 0x150fe2000000000c */
[----:B------:R-:W-:-:S05]  /*0350*/  FFMA R3, R7, R3, R12 ;  /* 0x0000000307037223 */ /* 0x000fca000000000c */
[----:B------:R-:W-:Y:S01]  /*0360*/  STG.E.64 desc[UR4][R4.64], R2 ;  /* 0x0000000204007986 */ /* 0x000fe2000c101b04 */
[----:B------:R-:W-:Y:S05]  /*0370*/  EXIT ;  /* 0x000000000000794d */ /* 0x000fea0003800000 */
.L_x_0:
[----:B------:R-:W-:-:S00]  /*0380*/  BRA `(.L_x_0) ;  /* 0xfffffffc00fc7947 */ /* 0x000fc0000383ffff */
[----:B------:R-:W-:-:S00]  /*0390*/  NOP ;  /* 0x0000000000007918 */ /* 0x000fc00000000000 */
        /* <DEDUP_REMOVED lines=14> */
.L_x_1:


//--------------------- .nv.global.init           --------------------------
	.section	.nv.global.init,"aw",@progbits
.nv.global.init:
	.type		_$_str,@object
	.size		_$_str,(_$_str_$_2 - _$_str)
_$_str:
        /*0000*/ 	.byte	0x5f, 0x5f, 0x43, 0x55, 0x44, 0x41, 0x5f, 0x46, 0x54, 0x5a, 0x00
	.type		_$_str_$_2,@object
	.size		_$_str_$_2,(.L_1 - _$_str_$_2)
_$_str_$_2:
        /*000b*/ 	.byte	0x5f, 0x5f, 0x43, 0x55, 0x44, 0x41, 0x5f, 0x50, 0x52, 0x45, 0x43, 0x5f, 0x53, 0x51, 0x52, 0x54
        /*001b*/ 	.byte	0x00
.L_1:


//--------------------- .nv.constant0.triton_poi_fused__native_batch_norm_legit_no_training_6 --------------------------
	.section	.nv.constant0.triton_poi_fused__native_batch_norm_legit_no_training_6,"a",@progbits
	.sectionflags	@""
	.align	4
.nv.constant0.triton_poi_fused__native_batch_norm_legit_no_training_6:
	.zero		580
